	.headerflags	@"EF_CUDA_TEXMODE_UNIFIED EF_CUDA_64BIT_ADDRESS EF_CUDA_ACCELERATORS EF_CUDA_SM90 EF_CUDA_VIRTUAL_SM(EF_CUDA_SM90)"
	.elftype	@"ET_EXEC"


//--------------------- .nv.info                  --------------------------
	.section	.nv.info,"",@"SHT_CUDA_INFO"
	.align	4


	//----- nvinfo : EIATTR_REGCOUNT
	.align		4
        /*0000*/ 	.byte	0x04, 0x2f
        /*0002*/ 	.short	(.L_1 - .L_0)
	.align		4
.L_0:
        /*0004*/ 	.word	index@(triton_poi_fused_convolution_114)
        /*0008*/ 	.word	0x0000000c


	//----- nvinfo : EIATTR_MIN_STACK_SIZE
	.align		4
.L_1:
        /*000c*/ 	.byte	0x04, 0x12
        /*000e*/ 	.short	(.L_3 - .L_2)
	.align		4
.L_2:
        /*0010*/ 	.word	index@(triton_poi_fused_convolution_114)
        /*0014*/ 	.word	0x00000000


	//----- nvinfo : EIATTR_FRAME_SIZE
	.align		4
.L_3:
        /*0018*/ 	.byte	0x04, 0x11
        /*001a*/ 	.short	(.L_5 - .L_4)
	.align		4
.L_4:
        /*001c*/ 	.word	index@(triton_poi_fused_convolution_114)
        /*0020*/ 	.word	0x00000000


	//----- nvinfo : EIATTR_MIN_STACK_SIZE
	.align		4
.L_5:
        /*0024*/ 	.byte	0x04, 0x12
        /*0026*/ 	.short	(.L_7 - .L_6)
	.align		4
.L_6:
        /*0028*/ 	.word	index@(triton_poi_fused_convolution_114)
        /*002c*/ 	.word	0x00000000
.L_7:


//--------------------- .nv.info.triton_poi_fused_convolution_114 --------------------------
	.section	.nv.info.triton_poi_fused_convolution_114,"",@"SHT_CUDA_INFO"
	.sectionflags	@""
	.align	4


	//----- nvinfo : EIATTR_CUDA_API_VERSION
	.align		4
        /*0000*/ 	.byte	0x04, 0x37
        /*0002*/ 	.short	(.L_9 - .L_8)
.L_8:
        /*0004*/ 	.word	0x0000007c


	//----- nvinfo : EIATTR_KPARAM_INFO
	.align		4
.L_9:
        /*0008*/ 	.byte	0x04, 0x17
        /*000a*/ 	.short	(.L_11 - .L_10)
.L_10:
        /*000c*/ 	.word	0x00000000
        /*0010*/ 	.short	0x0002
        /*0012*/ 	.short	0x0010
        /*0014*/ 	.byte	0x00, 0xf0, 0x11, 0x00


	//----- nvinfo : EIATTR_KPARAM_INFO
	.align		4
.L_11:
        /*0018*/ 	.byte	0x04, 0x17
        /*001a*/ 	.short	(.L_13 - .L_12)
.L_12:
        /*001c*/ 	.word	0x00000000
        /*0020*/ 	.short	0x0001
        /*0022*/ 	.short	0x0008
        /*0024*/ 	.byte	0x00, 0xf4, 0x21, 0x00


	//----- nvinfo : EIATTR_KPARAM_INFO
	.align		4
.L_13:
        /*0028*/ 	.byte	0x04, 0x17
        /*002a*/ 	.short	(.L_15 - .L_14)
.L_14:
        /*002c*/ 	.word	0x00000000
        /*0030*/ 	.short	0x0000
        /*0032*/ 	.short	0x0000
        /*0034*/ 	.byte	0x00, 0xf4, 0x21, 0x00


	//----- nvinfo : EIATTR_SPARSE_MMA_MASK
	.align		4
.L_15:
        /*0038*/ 	.byte	0x03, 0x50
        /*003a*/ 	.short	0x0000


	//----- nvinfo : EIATTR_MAXREG_COUNT
	.align		4
        /*003c*/ 	.byte	0x03, 0x1b
        /*003e*/ 	.short	0x00ff


	//----- nvinfo : EIATTR_EXIT_INSTR_OFFSETS
	.align		4
        /*0040*/ 	.byte	0x04, 0x1c
        /*0042*/ 	.short	(.L_17 - .L_16)


	//   ....[0]....
.L_16:
        /*0044*/ 	.word	0x00000180


	//   ....[1]....
        /*0048*/ 	.word	0x000001a0


	//----- nvinfo : EIATTR_REQNTID
	.align		4
.L_17:
        /*004c*/ 	.byte	0x04, 0x10
        /*004e*/ 	.short	(.L_19 - .L_18)
.L_18:
        /*0050*/ 	.word	0x00000080
        /*0054*/ 	.word	0x00000001
        /*0058*/ 	.word	0x00000001


	//----- nvinfo : EIATTR_CBANK_PARAM_SIZE
	.align		4
.L_19:
        /*005c*/ 	.byte	0x03, 0x19
        /*005e*/ 	.short	0x0014


	//----- nvinfo : EIATTR_PARAM_CBANK
	.align		4
        /*0060*/ 	.byte	0x04, 0x0a
        /*0062*/ 	.short	(.L_21 - .L_20)
	.align		4
.L_20:
        /*0064*/ 	.word	index@(.nv.constant0.triton_poi_fused_convolution_114)
        /*0068*/ 	.short	0x0210
        /*006a*/ 	.short	0x0014


	//----- nvinfo : EIATTR_SW_WAR
	.align		4
.L_21:
        /*006c*/ 	.byte	0x04, 0x36
        /*006e*/ 	.short	(.L_23 - .L_22)
.L_22:
        /*0070*/ 	.word	0x00000008
.L_23:


//--------------------- .nv.callgraph             --------------------------
	.section	.nv.callgraph,"",@"SHT_CUDA_CALLGRAPH"
	.align	4
	.sectionentsize	8
	.align		4
        /*0000*/ 	.word	0x00000000
	.align		4
        /*0004*/ 	.word	0xffffffff
	.align		4
        /*0008*/ 	.word	0x00000000
	.align		4
        /*000c*/ 	.word	0xfffffffe
	.align		4
        /*0010*/ 	.word	0x00000000
	.align		4
        /*0014*/ 	.word	0xfffffffd
	.align		4
        /*0018*/ 	.word	0x00000000
	.align		4
        /*001c*/ 	.word	0xfffffffc


//--------------------- .text.triton_poi_fused_convolution_114 --------------------------
	.section	.text.triton_poi_fused_convolution_114,"ax",@progbits
	.align	128
        .global         triton_poi_fused_convolution_114
        .type           triton_poi_fused_convolution_114,@function
        .size           triton_poi_fused_convolution_114,(.L_x_1 - triton_poi_fused_convolution_114)
        .other          triton_poi_fused_convolution_114,@"STO_CUDA_ENTRY STV_DEFAULT"
triton_poi_fused_convolution_114:
.text.triton_poi_fused_convolution_114:
[----:B------:R-:W0:Y:S02]  /*0000*/  LDC R1, c[0x0][0x28] ;  /* 0x00000a00ff017b82 */ /* 0x000e240000000800 */
[----:B------:R-:W1:Y:S01]  /*0010*/  S2R R0, SR_TID.X ;  /* 0x0000000000007919 */ /* 0x000e620000002100 */
[----:B------:R-:W2:Y:S01]  /*0020*/  LDC.64 R4, c[0x0][0x218] ;  /* 0x00008600ff047b82 */ /* 0x000ea20000000a00 */
[----:B------:R-:W-:Y:S01]  /*0030*/  ULDC.64 UR4, c[0x0][0x208] ;  /* 0x0000820000047ab9 */ /* 0x000fe20000000a00 */
[----:B------:R-:W3:Y:S01]  /*0040*/  S2R R7, SR_CTAID.X ;  /* 0x0000000000077919 */ /* 0x000ee20000002500 */
[----:B-1----:R-:W-:Y:S02]  /*0050*/  LOP3.LUT R0, R0, 0x7f, RZ, 0xc0, !PT ;  /* 0x0000007f00007812 */ /* 0x002fe400078ec0ff */
[----:B---3--:R-:W-:-:S03]  /*0060*/  SHF.R.S32.HI R2, RZ, 0x18, R7 ;  /* 0x00000018ff027819 */ /* 0x008fc60000011407 */
[----:B------:R-:W-:Y:S01]  /*0070*/  IMAD R7, R7, 0x80, R0 ;  /* 0x0000008007077824 */ /* 0x000fe200078e0200 */
[----:B------:R-:W-:Y:S02]  /*0080*/  SGXT R0, R2, 0x1 ;  /* 0x000000010200781a */ /* 0x000fe40000000200 */
[----:B------:R-:W1:Y:S02]  /*0090*/  LDC.64 R2, c[0x0][0x210] ;  /* 0x00008400ff027b82 */ /* 0x000e640000000a00 */
[----:B------:R-:W-:Y:S02]  /*00a0*/  ISETP.GE.AND P0, PT, R7, 0x100, PT ;  /* 0x000001000700780c */ /* 0x000fe40003f06270 */
[----:B------:R-:W-:-:S04]  /*00b0*/  LEA.HI R0, R0, R7, RZ, 0x2 ;  /* 0x0000000700007211 */ /* 0x000fc800078f10ff */
[--C-:B------:R-:W-:Y:S02]  /*00c0*/  SHF.R.S32.HI R6, RZ, 0x2, R0.reuse ;  /* 0x00000002ff067819 */ /* 0x100fe40000011400 */
[----:B------:R-:W-:Y:S01]  /*00d0*/  SHF.R.S32.HI R9, RZ, 0x1f, R0 ;  /* 0x0000001fff097819 */ /* 0x000fe20000011400 */
[----:B------:R-:W-:-:S03]  /*00e0*/  IMAD.MOV.U32 R0, RZ, RZ, RZ ;  /* 0x000000ffff007224 */ /* 0x000fc600078e00ff */
[----:B------:R-:W-:-:S04]  /*00f0*/  LEA.HI R9, R9, R6, RZ, 0x4 ;  /* 0x0000000609097211 */ /* 0x000fc800078f20ff */
[----:B------:R-:W-:-:S05]  /*0100*/  LOP3.LUT R9, R9, 0xfffffff0, RZ, 0xc0, !PT ;  /* 0xfffffff009097812 */ /* 0x000fca00078ec0ff */
[----:B------:R-:W-:Y:S02]  /*0110*/  IMAD.IADD R9, R6, 0x1, -R9 ;  /* 0x0000000106097824 */ /* 0x000fe400078e0a09 */
[----:B-1----:R-:W-:-:S04]  /*0120*/  IMAD.WIDE R2, R7, 0x4, R2 ;  /* 0x0000000407027825 */ /* 0x002fc800078e0202 */
[----:B------:R-:W-:Y:S01]  /*0130*/  IMAD.MOV.U32 R7, RZ, RZ, RZ ;  /* 0x000000ffff077224 */ /* 0x000fe200078e00ff */
[----:B------:R-:W3:Y:S01]  /*0140*/  @!P0 LDG.E R0, desc[UR4][R2.64] ;  /* 0x0000000402008981 */ /* 0x000ee2000c1e1900 */
[----:B--2---:R-:W-:-:S05]  /*0150*/  IMAD.WIDE R4, R9, 0x4, R4 ;  /* 0x0000000409047825 */ /* 0x004fca00078e0204 */
[----:B------:R-:W3:Y:S02]  /*0160*/  @!P0 LDG.E.EL R7, desc[UR4][R4.64] ;  /* 0x0000000404078981 */ /* 0x000ee4000c2e1900 */
[----:B---3--:R-:W-:Y:S01]  /*0170*/  FADD R7, R7, R0 ;  /* 0x0000000007077221 */ /* 0x008fe20000000000 */
[----:B------:R-:W-:Y:S06]  /*0180*/  @P0 EXIT ;  /* 0x000000000000094d */ /* 0x000fec0003800000 */
[----:B------:R-:W-:Y:S01]  /*0190*/  STG.E desc[UR4][R2.64], R7 ;  /* 0x0000000702007986 */ /* 0x000fe2000c101904 */
[----:B------:R-:W-:Y:S05]  /*01a0*/  EXIT ;  /* 0x000000000000794d */ /* 0x000fea0003800000 */
.L_x_0:
[----:B------:R-:W-:-:S00]  /*01b0*/  BRA `(.L_x_0) ;  /* 0xfffffffc00fc7947 */ /* 0x000fc0000383ffff */
[----:B------:R-:W-:-:S00]  /*01c0*/  NOP ;  /* 0x0000000000007918 */ /* 0x000fc00000000000 */
        /* <DEDUP_REMOVED lines=11> */
.L_x_1:


//--------------------- .nv.constant0.triton_poi_fused_convolution_114 --------------------------
	.section	.nv.constant0.triton_poi_fused_convolution_114,"a",@progbits
	.sectionflags	@""
	.align	4
.nv.constant0.triton_poi_fused_convolution_114:
	.zero		548
